//
// Generated by NVIDIA NVVM Compiler
//
// Compiler Build ID: CL-36424714
// Cuda compilation tools, release 13.0, V13.0.88
// Based on NVVM 20.0.0
//

.version 9.0
.target sm_100
.address_size 64

	// .globl	_Z9set_valuePf

.visible .entry _Z9set_valuePf(
	.param .u64 .ptr .align 1 _Z9set_valuePf_param_0
)
{
	.reg .b32 	%r<2>;
	.reg .b64 	%rd<3>;

	ld.param.u64 	%rd1, [_Z9set_valuePf_param_0];
	cvta.to.global.u64 	%rd2, %rd1;
	mov.b32 	%r1, 1078523331;
	st.global.u32 	[%rd2], %r1;
	ret;

}


// ===== COMPILED SASS (sm_100) =====

	.target	sm_100

	.elftype	@"ET_EXEC"


//--------------------- .note.nv.tkinfo           --------------------------
	.section	.note.nv.tkinfo,"",@"SHT_NOTE"
	.sectionflags	@"SHF_NOTE_NV_TKINFO"
	.tkinfo
        /*0018*/ 	.word	0x00000002
        /*0030*/ 	.string	""
        /*0030*/ 	.string	"ptxas"
        /*0030*/ 	.string	"Cuda compilation tools, release 13.0, V13.0.88"
        /*0030*/ 	.string	"Build cuda_13.0.r13.0/compiler.36424714_0"
        /*0030*/ 	.string	"-arch sm_100 -m 64 "



//--------------------- .note.nv.cuinfo           --------------------------
	.section	.note.nv.cuinfo,"",@"SHT_NOTE"
	.sectionflags	@"SHF_NOTE_NV_CUINFO"
        /*0018*/ 	.short	0x0002
        /*001a*/ 	.short	0x0064
        /*001c*/ 	.short	0x0082
	.zero		2


//--------------------- .nv.info                  --------------------------
	.section	.nv.info,"",@"SHT_CUDA_INFO"
	.align	4


	//----- nvinfo : EIATTR_REGCOUNT
	.align		4
        /*0000*/ 	.byte	0x04, 0x2f
        /*0002*/ 	.short	(.L_1 - .L_0)
	.align		4
.L_0:
        /*0004*/ 	.word	index@(_Z9set_valuePf)
        /*0008*/ 	.word	0x00000008


	//----- nvinfo : EIATTR_FRAME_SIZE
	.align		4
.L_1:
        /*000c*/ 	.byte	0x04, 0x11
        /*000e*/ 	.short	(.L_3 - .L_2)
	.align		4
.L_2:
        /*0010*/ 	.word	index@(_Z9set_valuePf)
        /*0014*/ 	.word	0x00000000


	//----- nvinfo : EIATTR_MIN_STACK_SIZE
	.align		4
.L_3:
        /*0018*/ 	.byte	0x04, 0x12
        /*001a*/ 	.short	(.L_5 - .L_4)
	.align		4
.L_4:
        /*001c*/ 	.word	index@(_Z9set_valuePf)
        /*0020*/ 	.word	0x00000000
.L_5:


//--------------------- .nv.compat                --------------------------
	.section	.nv.compat,"",@"SHT_CUDA_COMPAT_INFO"
	.align	4
        /*0000*/ 	.byte	0x02, 0x09, 0x00, 0x00, 0x02, 0x02, 0x01, 0x00, 0x02, 0x05, 0x05, 0x00, 0x03, 0x07, 0x01, 0x01
        /*0010*/ 	.byte	0x02, 0x03, 0x00, 0x00, 0x02, 0x06, 0x01, 0x00, 0x04, 0x0b, 0x08, 0x00, 0x09, 0x00, 0x00, 0x00
        /*0020*/ 	.byte	0x00, 0x00, 0x00, 0x00


//--------------------- .nv.info._Z9set_valuePf   --------------------------
	.section	.nv.info._Z9set_valuePf,"",@"SHT_CUDA_INFO"
	.sectionflags	@""
	.align	4


	//----- nvinfo : EIATTR_CUDA_API_VERSION
	.align		4
        /*0000*/ 	.byte	0x04, 0x37
        /*0002*/ 	.short	(.L_7 - .L_6)
.L_6:
        /*0004*/ 	.word	0x00000082


	//----- nvinfo : EIATTR_KPARAM_INFO
	.align		4
.L_7:
        /*0008*/ 	.byte	0x04, 0x17
        /*000a*/ 	.short	(.L_9 - .L_8)
.L_8:
        /*000c*/ 	.word	0x00000000
        /*0010*/ 	.short	0x0000
        /*0012*/ 	.short	0x0000
        /*0014*/ 	.byte	0x00, 0xf5, 0x21, 0x00


	//----- nvinfo : EIATTR_SPARSE_MMA_MASK
	.align		4
.L_9:
        /*0018*/ 	.byte	0x03, 0x50
        /*001a*/ 	.short	0x0000


	//----- nvinfo : EIATTR_MAXREG_COUNT
	.align		4
        /*001c*/ 	.byte	0x03, 0x1b
        /*001e*/ 	.short	0x00ff


	//----- nvinfo : EIATTR_MERCURY_ISA_VERSION
	.align		4
        /*0020*/ 	.byte	0x03, 0x5f
        /*0022*/ 	.short	0x0101


	//----- nvinfo : EIATTR_VRC_CTA_INIT_COUNT
	.align		4
        /*0024*/ 	.byte	0x02, 0x4a
	.zero		1
	.zero		1


	//----- nvinfo : EIATTR_EXIT_INSTR_OFFSETS
	.align		4
        /*0028*/ 	.byte	0x04, 0x1c
        /*002a*/ 	.short	(.L_11 - .L_10)


	//   ....[0]....
.L_10:
        /*002c*/ 	.word	0x00000050


	//----- nvinfo : EIATTR_CBANK_PARAM_SIZE
	.align		4
.L_11:
        /*0030*/ 	.byte	0x03, 0x19
        /*0032*/ 	.short	0x0008


	//----- nvinfo : EIATTR_PARAM_CBANK
	.align		4
        /*0034*/ 	.byte	0x04, 0x0a
        /*0036*/ 	.short	(.L_13 - .L_12)
	.align		4
.L_12:
        /*0038*/ 	.word	index@(.nv.constant0._Z9set_valuePf)
        /*003c*/ 	.short	0x0380
        /*003e*/ 	.short	0x0008


	//----- nvinfo : EIATTR_SW_WAR
	.align		4
.L_13:
        /*0040*/ 	.byte	0x04, 0x36
        /*0042*/ 	.short	(.L_15 - .L_14)
.L_14:
        /*0044*/ 	.word	0x00000008
.L_15:


//--------------------- .nv.callgraph             --------------------------
	.section	.nv.callgraph,"",@"SHT_CUDA_CALLGRAPH"
	.align	4
	.sectionentsize	8
	.align		4
        /*0000*/ 	.word	0x00000000
	.align		4
        /*0004*/ 	.word	0xffffffff
	.align		4
        /*0008*/ 	.word	0x00000000
	.align		4
        /*000c*/ 	.word	0xfffffffe
	.align		4
        /*0010*/ 	.word	0x00000000
	.align		4
        /*0014*/ 	.word	0xfffffffd
	.align		4
        /*0018*/ 	.word	0x00000000
	.align		4
        /*001c*/ 	.word	0xfffffffc


//--------------------- .text._Z9set_valuePf      --------------------------
	.section	.text._Z9set_valuePf,"ax",@progbits
	.align	128
        .global         _Z9set_valuePf
        .type           _Z9set_valuePf,@function
        .size           _Z9set_valuePf,(.L_x_1 - _Z9set_valuePf)
        .other          _Z9set_valuePf,@"STO_CUDA_ENTRY STV_DEFAULT"
_Z9set_valuePf:
.text._Z9set_valuePf:
[----:B------:R-:W-:Y:S08]  /*0000*/  LDC R1, c[0x0][0x37c] ;  /* 0x0000df00ff017b82 */ /* 0x000ff00000000800 */
[----:B------:R-:W0:Y:S01]  /*0010*/  LDC.64 R2, c[0x0][0x380] ;  /* 0x0000e000ff027b82 */ /* 0x000e220000000a00 */
[----:B------:R-:W0:Y:S01]  /*0020*/  LDCU.64 UR4, c[0x0][0x358] ;  /* 0x00006b00ff0477ac */ /* 0x000e220008000a00 */
[----:B------:R-:W-:-:S05]  /*0030*/  HFMA2 R5, -RZ, RZ, 2.140625, -23600 ;  /* 0x4048f5c3ff057431 */ /* 0x000fca00000001ff */
[----:B0-----:R-:W-:Y:S01]  /*0040*/  STG.E desc[UR4][R2.64], R5 ;  /* 0x0000000502007986 */ /* 0x001fe2000c101904 */
[----:B------:R-:W-:Y:S05]  /*0050*/  EXIT ;  /* 0x000000000000794d */ /* 0x000fea0003800000 */
.L_x_0:
[----:B------:R-:W-:-:S00]  /*0060*/  BRA `(.L_x_0) ;  /* 0xfffffffc00fc7947 */ /* 0x000fc0000383ffff */
[----:B------:R-:W-:-:S00]  /*0070*/  NOP ;  /* 0x0000000000007918 */ /* 0x000fc00000000000 */
        /* <DEDUP_REMOVED lines=8> */
.L_x_1:


//--------------------- .nv.shared.reserved.0     --------------------------
	.section	.nv.shared.reserved.0,"aw",@nobits
	.weak		__nv_reservedSMEM_offset_0_alias
	.size		__nv_reservedSMEM_offset_0_alias, 0, 64
	.other		__nv_reservedSMEM_offset_0_alias,@"STO_CUDA_RESERVED_SHARED STV_DEFAULT"
__nv_reservedSMEM_offset_0_alias:
	.zero		0
	.zero		64


//--------------------- .nv.constant0._Z9set_valuePf --------------------------
	.section	.nv.constant0._Z9set_valuePf,"a",@progbits
	.sectionflags	@""
	.align	4
.nv.constant0._Z9set_valuePf:
	.zero		904


//--------------------- SYMBOLS --------------------------

	.type		.nv.reservedSmem.offset0,@object
	.size		.nv.reservedSmem.offset0,0x4
